//
// Generated by NVIDIA NVVM Compiler
//
// Compiler Build ID: CL-36424714
// Cuda compilation tools, release 13.0, V13.0.88
// Based on NVVM 20.0.0
//

.version 9.0
.target sm_100
.address_size 64

	// .globl	_Z27convolution_1D_basic_kernelPfS_S_ii
.const .align 4 .b8 mask_const[620];

.visible .entry _Z27convolution_1D_basic_kernelPfS_S_ii(
	.param .u64 .ptr .align 1 _Z27convolution_1D_basic_kernelPfS_S_ii_param_0,
	.param .u64 .ptr .align 1 _Z27convolution_1D_basic_kernelPfS_S_ii_param_1,
	.param .u64 .ptr .align 1 _Z27convolution_1D_basic_kernelPfS_S_ii_param_2,
	.param .u32 _Z27convolution_1D_basic_kernelPfS_S_ii_param_3,
	.param .u32 _Z27convolution_1D_basic_kernelPfS_S_ii_param_4
)
{
	.reg .pred 	%p<55>;
	.reg .b32 	%r<43>;
	.reg .b32 	%f<96>;
	.reg .b64 	%rd<47>;

	ld.param.u64 	%rd7, [_Z27convolution_1D_basic_kernelPfS_S_ii_param_0];
	ld.param.u64 	%rd8, [_Z27convolution_1D_basic_kernelPfS_S_ii_param_1];
	ld.param.u64 	%rd6, [_Z27convolution_1D_basic_kernelPfS_S_ii_param_2];
	ld.param.u32 	%r28, [_Z27convolution_1D_basic_kernelPfS_S_ii_param_3];
	ld.param.u32 	%r29, [_Z27convolution_1D_basic_kernelPfS_S_ii_param_4];
	cvta.to.global.u64 	%rd1, %rd8;
	cvta.to.global.u64 	%rd2, %rd7;
	mov.u32 	%r30, %tid.x;
	mov.u32 	%r31, %ctaid.x;
	mov.u32 	%r32, %ntid.x;
	mad.lo.s32 	%r1, %r31, %r32, %r30;
	shr.u32 	%r33, %r28, 31;
	add.s32 	%r34, %r28, %r33;
	shr.s32 	%r35, %r34, 1;
	sub.s32 	%r2, %r1, %r35;
	setp.lt.s32 	%p1, %r28, 1;
	mov.f32 	%f75, 0f00000000;
	@%p1 bra 	$L__BB0_41;
	and.b32  	%r3, %r28, 7;
	setp.lt.u32 	%p2, %r28, 8;
	mov.f32 	%f75, 0f00000000;
	mov.b32 	%r41, 0;
	@%p2 bra 	$L__BB0_20;
	and.b32  	%r41, %r28, 2147483640;
	mov.f32 	%f75, 0f00000000;
	mov.b32 	%r39, 0;
$L__BB0_3:
	.pragma "nounroll";
	add.s32 	%r6, %r2, %r39;
	setp.lt.s32 	%p3, %r6, 0;
	setp.ge.s32 	%p4, %r6, %r29;
	mul.wide.u32 	%rd9, %r39, 4;
	add.s64 	%rd3, %rd1, %rd9;
	or.pred  	%p5, %p3, %p4;
	@%p5 bra 	$L__BB0_5;
	mul.wide.u32 	%rd10, %r6, 4;
	add.s64 	%rd11, %rd2, %rd10;
	ld.global.f32 	%f42, [%rd11];
	ld.global.f32 	%f43, [%rd3];
	fma.rn.f32 	%f75, %f42, %f43, %f75;
$L__BB0_5:
	add.s32 	%r7, %r6, 1;
	setp.lt.s32 	%p6, %r7, 0;
	setp.ge.s32 	%p7, %r7, %r29;
	or.pred  	%p8, %p6, %p7;
	@%p8 bra 	$L__BB0_7;
	mul.wide.u32 	%rd12, %r7, 4;
	add.s64 	%rd13, %rd2, %rd12;
	ld.global.f32 	%f44, [%rd13];
	ld.global.f32 	%f45, [%rd3+4];
	fma.rn.f32 	%f75, %f44, %f45, %f75;
$L__BB0_7:
	add.s32 	%r8, %r6, 2;
	setp.lt.s32 	%p9, %r8, 0;
	setp.ge.s32 	%p10, %r8, %r29;
	or.pred  	%p11, %p9, %p10;
	@%p11 bra 	$L__BB0_9;
	mul.wide.u32 	%rd14, %r8, 4;
	add.s64 	%rd15, %rd2, %rd14;
	ld.global.f32 	%f46, [%rd15];
	ld.global.f32 	%f47, [%rd3+8];
	fma.rn.f32 	%f75, %f46, %f47, %f75;
$L__BB0_9:
	add.s32 	%r9, %r6, 3;
	setp.lt.s32 	%p12, %r9, 0;
	setp.ge.s32 	%p13, %r9, %r29;
	or.pred  	%p14, %p12, %p13;
	@%p14 bra 	$L__BB0_11;
	mul.wide.u32 	%rd16, %r9, 4;
	add.s64 	%rd17, %rd2, %rd16;
	ld.global.f32 	%f48, [%rd17];
	ld.global.f32 	%f49, [%rd3+12];
	fma.rn.f32 	%f75, %f48, %f49, %f75;
$L__BB0_11:
	add.s32 	%r10, %r6, 4;
	setp.lt.s32 	%p15, %r10, 0;
	setp.ge.s32 	%p16, %r10, %r29;
	or.pred  	%p17, %p15, %p16;
	@%p17 bra 	$L__BB0_13;
	mul.wide.u32 	%rd18, %r10, 4;
	add.s64 	%rd19, %rd2, %rd18;
	ld.global.f32 	%f50, [%rd19];
	ld.global.f32 	%f51, [%rd3+16];
	fma.rn.f32 	%f75, %f50, %f51, %f75;
$L__BB0_13:
	add.s32 	%r11, %r6, 5;
	setp.lt.s32 	%p18, %r11, 0;
	setp.ge.s32 	%p19, %r11, %r29;
	or.pred  	%p20, %p18, %p19;
	@%p20 bra 	$L__BB0_15;
	mul.wide.u32 	%rd20, %r11, 4;
	add.s64 	%rd21, %rd2, %rd20;
	ld.global.f32 	%f52, [%rd21];
	ld.global.f32 	%f53, [%rd3+20];
	fma.rn.f32 	%f75, %f52, %f53, %f75;
$L__BB0_15:
	add.s32 	%r12, %r6, 6;
	setp.lt.s32 	%p21, %r12, 0;
	setp.ge.s32 	%p22, %r12, %r29;
	or.pred  	%p23, %p21, %p22;
	@%p23 bra 	$L__BB0_17;
	mul.wide.u32 	%rd22, %r12, 4;
	add.s64 	%rd23, %rd2, %rd22;
	ld.global.f32 	%f54, [%rd23];
	ld.global.f32 	%f55, [%rd3+24];
	fma.rn.f32 	%f75, %f54, %f55, %f75;
$L__BB0_17:
	add.s32 	%r13, %r6, 7;
	setp.lt.s32 	%p24, %r13, 0;
	setp.ge.s32 	%p25, %r13, %r29;
	or.pred  	%p26, %p24, %p25;
	@%p26 bra 	$L__BB0_19;
	mul.wide.u32 	%rd24, %r13, 4;
	add.s64 	%rd25, %rd2, %rd24;
	ld.global.f32 	%f56, [%rd25];
	ld.global.f32 	%f57, [%rd3+28];
	fma.rn.f32 	%f75, %f56, %f57, %f75;
$L__BB0_19:
	add.s32 	%r39, %r39, 8;
	setp.ne.s32 	%p27, %r39, %r41;
	@%p27 bra 	$L__BB0_3;
$L__BB0_20:
	setp.eq.s32 	%p28, %r3, 0;
	@%p28 bra 	$L__BB0_41;
	and.b32  	%r16, %r28, 3;
	setp.lt.u32 	%p29, %r3, 4;
	@%p29 bra 	$L__BB0_31;
	add.s32 	%r17, %r2, %r41;
	setp.lt.s32 	%p30, %r17, 0;
	setp.ge.s32 	%p31, %r17, %r29;
	mul.wide.u32 	%rd26, %r41, 4;
	add.s64 	%rd4, %rd1, %rd26;
	or.pred  	%p32, %p30, %p31;
	@%p32 bra 	$L__BB0_24;
	mul.wide.u32 	%rd27, %r17, 4;
	add.s64 	%rd28, %rd2, %rd27;
	ld.global.f32 	%f59, [%rd28];
	ld.global.f32 	%f60, [%rd4];
	fma.rn.f32 	%f75, %f59, %f60, %f75;
$L__BB0_24:
	add.s32 	%r18, %r17, 1;
	setp.lt.s32 	%p33, %r18, 0;
	setp.ge.s32 	%p34, %r18, %r29;
	or.pred  	%p35, %p33, %p34;
	@%p35 bra 	$L__BB0_26;
	mul.wide.u32 	%rd29, %r18, 4;
	add.s64 	%rd30, %rd2, %rd29;
	ld.global.f32 	%f61, [%rd30];
	ld.global.f32 	%f62, [%rd4+4];
	fma.rn.f32 	%f75, %f61, %f62, %f75;
$L__BB0_26:
	add.s32 	%r19, %r17, 2;
	setp.lt.s32 	%p36, %r19, 0;
	setp.ge.s32 	%p37, %r19, %r29;
	or.pred  	%p38, %p36, %p37;
	@%p38 bra 	$L__BB0_28;
	mul.wide.u32 	%rd31, %r19, 4;
	add.s64 	%rd32, %rd2, %rd31;
	ld.global.f32 	%f63, [%rd32];
	ld.global.f32 	%f64, [%rd4+8];
	fma.rn.f32 	%f75, %f63, %f64, %f75;
$L__BB0_28:
	add.s32 	%r20, %r17, 3;
	setp.lt.s32 	%p39, %r20, 0;
	setp.ge.s32 	%p40, %r20, %r29;
	or.pred  	%p41, %p39, %p40;
	@%p41 bra 	$L__BB0_30;
	mul.wide.u32 	%rd33, %r20, 4;
	add.s64 	%rd34, %rd2, %rd33;
	ld.global.f32 	%f65, [%rd34];
	ld.global.f32 	%f66, [%rd4+12];
	fma.rn.f32 	%f75, %f65, %f66, %f75;
$L__BB0_30:
	add.s32 	%r41, %r41, 4;
$L__BB0_31:
	setp.eq.s32 	%p42, %r16, 0;
	@%p42 bra 	$L__BB0_41;
	setp.eq.s32 	%p43, %r16, 1;
	@%p43 bra 	$L__BB0_38;
	add.s32 	%r23, %r2, %r41;
	setp.lt.s32 	%p44, %r23, 0;
	setp.ge.s32 	%p45, %r23, %r29;
	mul.wide.u32 	%rd35, %r41, 4;
	add.s64 	%rd5, %rd1, %rd35;
	or.pred  	%p46, %p44, %p45;
	@%p46 bra 	$L__BB0_35;
	mul.wide.u32 	%rd36, %r23, 4;
	add.s64 	%rd37, %rd2, %rd36;
	ld.global.f32 	%f68, [%rd37];
	ld.global.f32 	%f69, [%rd5];
	fma.rn.f32 	%f75, %f68, %f69, %f75;
$L__BB0_35:
	add.s32 	%r24, %r23, 1;
	setp.lt.s32 	%p47, %r24, 0;
	setp.ge.s32 	%p48, %r24, %r29;
	or.pred  	%p49, %p47, %p48;
	@%p49 bra 	$L__BB0_37;
	mul.wide.u32 	%rd38, %r24, 4;
	add.s64 	%rd39, %rd2, %rd38;
	ld.global.f32 	%f70, [%rd39];
	ld.global.f32 	%f71, [%rd5+4];
	fma.rn.f32 	%f75, %f70, %f71, %f75;
$L__BB0_37:
	add.s32 	%r41, %r41, 2;
$L__BB0_38:
	and.b32  	%r38, %r28, 1;
	setp.eq.b32 	%p50, %r38, 1;
	not.pred 	%p51, %p50;
	@%p51 bra 	$L__BB0_41;
	add.s32 	%r27, %r2, %r41;
	setp.lt.s32 	%p52, %r27, 0;
	setp.ge.s32 	%p53, %r27, %r29;
	or.pred  	%p54, %p52, %p53;
	@%p54 bra 	$L__BB0_41;
	mul.wide.u32 	%rd40, %r27, 4;
	add.s64 	%rd41, %rd2, %rd40;
	ld.global.f32 	%f72, [%rd41];
	mul.wide.u32 	%rd42, %r41, 4;
	add.s64 	%rd43, %rd1, %rd42;
	ld.global.f32 	%f73, [%rd43];
	fma.rn.f32 	%f75, %f72, %f73, %f75;
$L__BB0_41:
	cvta.to.global.u64 	%rd44, %rd6;
	mul.wide.s32 	%rd45, %r1, 4;
	add.s64 	%rd46, %rd44, %rd45;
	st.global.f32 	[%rd46], %f75;
	ret;

}
	// .globl	_Z33convolution_1D_basic_tiled_kernelPfS_S_ii
.visible .entry _Z33convolution_1D_basic_tiled_kernelPfS_S_ii(
	.param .u64 .ptr .align 1 _Z33convolution_1D_basic_tiled_kernelPfS_S_ii_param_0,
	.param .u64 .ptr .align 1 _Z33convolution_1D_basic_tiled_kernelPfS_S_ii_param_1,
	.param .u64 .ptr .align 1 _Z33convolution_1D_basic_tiled_kernelPfS_S_ii_param_2,
	.param .u32 _Z33convolution_1D_basic_tiled_kernelPfS_S_ii_param_3,
	.param .u32 _Z33convolution_1D_basic_tiled_kernelPfS_S_ii_param_4
)
{


	ret;

}
	// .globl	_Z33convolution_1D_tiled_const_kernelPfS_ii
.visible .entry _Z33convolution_1D_tiled_const_kernelPfS_ii(
	.param .u64 .ptr .align 1 _Z33convolution_1D_tiled_const_kernelPfS_ii_param_0,
	.param .u64 .ptr .align 1 _Z33convolution_1D_tiled_const_kernelPfS_ii_param_1,
	.param .u32 _Z33convolution_1D_tiled_const_kernelPfS_ii_param_2,
	.param .u32 _Z33convolution_1D_tiled_const_kernelPfS_ii_param_3
)
{


	ret;

}


// ===== COMPILED SASS (sm_100) =====

	.target	sm_100

	.elftype	@"ET_EXEC"


//--------------------- .note.nv.tkinfo           --------------------------
	.section	.note.nv.tkinfo,"",@"SHT_NOTE"
	.sectionflags	@"SHF_NOTE_NV_TKINFO"
	.tkinfo
        /*0018*/ 	.word	0x00000002
        /*0030*/ 	.string	""
        /*0030*/ 	.string	"ptxas"
        /*0030*/ 	.string	"Cuda compilation tools, release 13.0, V13.0.88"
        /*0030*/ 	.string	"Build cuda_13.0.r13.0/compiler.36424714_0"
        /*0030*/ 	.string	"-arch sm_100 -m 64 "



//--------------------- .note.nv.cuinfo           --------------------------
	.section	.note.nv.cuinfo,"",@"SHT_NOTE"
	.sectionflags	@"SHF_NOTE_NV_CUINFO"
        /*0018*/ 	.short	0x0002
        /*001a*/ 	.short	0x0064
        /*001c*/ 	.short	0x0082
	.zero		2


//--------------------- .nv.info                  --------------------------
	.section	.nv.info,"",@"SHT_CUDA_INFO"
	.align	4


	//----- nvinfo : EIATTR_REGCOUNT
	.align		4
        /*0000*/ 	.byte	0x04, 0x2f
        /*0002*/ 	.short	(.L_2 - .L_1)
	.align		4
.L_1:
        /*0004*/ 	.word	index@(_Z27convolution_1D_basic_kernelPfS_S_ii)
        /*0008*/ 	.word	0x00000020


	//----- nvinfo : EIATTR_FRAME_SIZE
	.align		4
.L_2:
        /*000c*/ 	.byte	0x04, 0x11
        /*000e*/ 	.short	(.L_4 - .L_3)
	.align		4
.L_3:
        /*0010*/ 	.word	index@(_Z27convolution_1D_basic_kernelPfS_S_ii)
        /*0014*/ 	.word	0x00000000


	//----- nvinfo : EIATTR_REGCOUNT
	.align		4
.L_4:
        /*0018*/ 	.byte	0x04, 0x2f
        /*001a*/ 	.short	(.L_6 - .L_5)
	.align		4
.L_5:
        /*001c*/ 	.word	index@(_Z33convolution_1D_basic_tiled_kernelPfS_S_ii)
        /*0020*/ 	.word	0x00000004


	//----- nvinfo : EIATTR_FRAME_SIZE
	.align		4
.L_6:
        /*0024*/ 	.byte	0x04, 0x11
        /*0026*/ 	.short	(.L_8 - .L_7)
	.align		4
.L_7:
        /*0028*/ 	.word	index@(_Z33convolution_1D_basic_tiled_kernelPfS_S_ii)
        /*002c*/ 	.word	0x00000000


	//----- nvinfo : EIATTR_REGCOUNT
	.align		4
.L_8:
        /*0030*/ 	.byte	0x04, 0x2f
        /*0032*/ 	.short	(.L_10 - .L_9)
	.align		4
.L_9:
        /*0034*/ 	.word	index@(_Z33convolution_1D_tiled_const_kernelPfS_ii)
        /*0038*/ 	.word	0x00000004


	//----- nvinfo : EIATTR_FRAME_SIZE
	.align		4
.L_10:
        /*003c*/ 	.byte	0x04, 0x11
        /*003e*/ 	.short	(.L_12 - .L_11)
	.align		4
.L_11:
        /*0040*/ 	.word	index@(_Z33convolution_1D_tiled_const_kernelPfS_ii)
        /*0044*/ 	.word	0x00000000


	//----- nvinfo : EIATTR_MIN_STACK_SIZE
	.align		4
.L_12:
        /*0048*/ 	.byte	0x04, 0x12
        /*004a*/ 	.short	(.L_14 - .L_13)
	.align		4
.L_13:
        /*004c*/ 	.word	index@(_Z33convolution_1D_tiled_const_kernelPfS_ii)
        /*0050*/ 	.word	0x00000000


	//----- nvinfo : EIATTR_MIN_STACK_SIZE
	.align		4
.L_14:
        /*0054*/ 	.byte	0x04, 0x12
        /*0056*/ 	.short	(.L_16 - .L_15)
	.align		4
.L_15:
        /*0058*/ 	.word	index@(_Z33convolution_1D_basic_tiled_kernelPfS_S_ii)
        /*005c*/ 	.word	0x00000000


	//----- nvinfo : EIATTR_MIN_STACK_SIZE
	.align		4
.L_16:
        /*0060*/ 	.byte	0x04, 0x12
        /*0062*/ 	.short	(.L_18 - .L_17)
	.align		4
.L_17:
        /*0064*/ 	.word	index@(_Z27convolution_1D_basic_kernelPfS_S_ii)
        /*0068*/ 	.word	0x00000000
.L_18:


//--------------------- .nv.compat                --------------------------
	.section	.nv.compat,"",@"SHT_CUDA_COMPAT_INFO"
	.align	4
        /*0000*/ 	.byte	0x02, 0x09, 0x00, 0x00, 0x02, 0x02, 0x01, 0x00, 0x02, 0x05, 0x05, 0x00, 0x03, 0x07, 0x01, 0x01
        /*0010*/ 	.byte	0x02, 0x03, 0x00, 0x00, 0x02, 0x06, 0x01, 0x00, 0x04, 0x0b, 0x08, 0x00, 0x09, 0x00, 0x00, 0x00
        /*0020*/ 	.byte	0x00, 0x00, 0x00, 0x00


//--------------------- .nv.info._Z33convolution_1D_tiled_const_kernelPfS_ii --------------------------
	.section	.nv.info._Z33convolution_1D_tiled_const_kernelPfS_ii,"",@"SHT_CUDA_INFO"
	.sectionflags	@""
	.align	4


	//----- nvinfo : EIATTR_CUDA_API_VERSION
	.align		4
        /*0000*/ 	.byte	0x04, 0x37
        /*0002*/ 	.short	(.L_20 - .L_19)
.L_19:
        /*0004*/ 	.word	0x00000082


	//----- nvinfo : EIATTR_KPARAM_INFO
	.align		4
.L_20:
        /*0008*/ 	.byte	0x04, 0x17
        /*000a*/ 	.short	(.L_22 - .L_21)
.L_21:
        /*000c*/ 	.word	0x00000000
        /*0010*/ 	.short	0x0003
        /*0012*/ 	.short	0x0014
        /*0014*/ 	.byte	0x00, 0xf0, 0x11, 0x00


	//----- nvinfo : EIATTR_KPARAM_INFO
	.align		4
.L_22:
        /*0018*/ 	.byte	0x04, 0x17
        /*001a*/ 	.short	(.L_24 - .L_23)
.L_23:
        /*001c*/ 	.word	0x00000000
        /*0020*/ 	.short	0x0002
        /*0022*/ 	.short	0x0010
        /*0024*/ 	.byte	0x00, 0xf0, 0x11, 0x00


	//----- nvinfo : EIATTR_KPARAM_INFO
	.align		4
.L_24:
        /*0028*/ 	.byte	0x04, 0x17
        /*002a*/ 	.short	(.L_26 - .L_25)
.L_25:
        /*002c*/ 	.word	0x00000000
        /*0030*/ 	.short	0x0001
        /*0032*/ 	.short	0x0008
        /*0034*/ 	.byte	0x00, 0xf5, 0x21, 0x00


	//----- nvinfo : EIATTR_KPARAM_INFO
	.align		4
.L_26:
        /*0038*/ 	.byte	0x04, 0x17
        /*003a*/ 	.short	(.L_28 - .L_27)
.L_27:
        /*003c*/ 	.word	0x00000000
        /*0040*/ 	.short	0x0000
        /*0042*/ 	.short	0x0000
        /*0044*/ 	.byte	0x00, 0xf5, 0x21, 0x00


	//----- nvinfo : EIATTR_SPARSE_MMA_MASK
	.align		4
.L_28:
        /*0048*/ 	.byte	0x03, 0x50
        /*004a*/ 	.short	0x0000


	//----- nvinfo : EIATTR_MAXREG_COUNT
	.align		4
        /*004c*/ 	.byte	0x03, 0x1b
        /*004e*/ 	.short	0x00ff


	//----- nvinfo : EIATTR_MERCURY_ISA_VERSION
	.align		4
        /*0050*/ 	.byte	0x03, 0x5f
        /*0052*/ 	.short	0x0101


	//----- nvinfo : EIATTR_VRC_CTA_INIT_COUNT
	.align		4
        /*0054*/ 	.byte	0x02, 0x4a
	.zero		1
	.zero		1


	//----- nvinfo : EIATTR_EXIT_INSTR_OFFSETS
	.align		4
        /*0058*/ 	.byte	0x04, 0x1c
        /*005a*/ 	.short	(.L_30 - .L_29)


	//   ....[0]....
.L_29:
        /*005c*/ 	.word	0x00000010


	//----- nvinfo : EIATTR_CBANK_PARAM_SIZE
	.align		4
.L_30:
        /*0060*/ 	.byte	0x03, 0x19
        /*0062*/ 	.short	0x0018


	//----- nvinfo : EIATTR_PARAM_CBANK
	.align		4
        /*0064*/ 	.byte	0x04, 0x0a
        /*0066*/ 	.short	(.L_32 - .L_31)
	.align		4
.L_31:
        /*0068*/ 	.word	index@(.nv.constant0._Z33convolution_1D_tiled_const_kernelPfS_ii)
        /*006c*/ 	.short	0x0380
        /*006e*/ 	.short	0x0018


	//----- nvinfo : EIATTR_SW_WAR
	.align		4
.L_32:
        /*0070*/ 	.byte	0x04, 0x36
        /*0072*/ 	.short	(.L_34 - .L_33)
.L_33:
        /*0074*/ 	.word	0x00000008
.L_34:


//--------------------- .nv.info._Z33convolution_1D_basic_tiled_kernelPfS_S_ii --------------------------
	.section	.nv.info._Z33convolution_1D_basic_tiled_kernelPfS_S_ii,"",@"SHT_CUDA_INFO"
	.sectionflags	@""
	.align	4


	//----- nvinfo : EIATTR_CUDA_API_VERSION
	.align		4
        /*0000*/ 	.byte	0x04, 0x37
        /*0002*/ 	.short	(.L_36 - .L_35)
.L_35:
        /*0004*/ 	.word	0x00000082


	//----- nvinfo : EIATTR_KPARAM_INFO
	.align		4
.L_36:
        /*0008*/ 	.byte	0x04, 0x17
        /*000a*/ 	.short	(.L_38 - .L_37)
.L_37:
        /*000c*/ 	.word	0x00000000
        /*0010*/ 	.short	0x0004
        /*0012*/ 	.short	0x001c
        /*0014*/ 	.byte	0x00, 0xf0, 0x11, 0x00


	//----- nvinfo : EIATTR_KPARAM_INFO
	.align		4
.L_38:
        /*0018*/ 	.byte	0x04, 0x17
        /*001a*/ 	.short	(.L_40 - .L_39)
.L_39:
        /*001c*/ 	.word	0x00000000
        /*0020*/ 	.short	0x0003
        /*0022*/ 	.short	0x0018
        /*0024*/ 	.byte	0x00, 0xf0, 0x11, 0x00


	//----- nvinfo : EIATTR_KPARAM_INFO
	.align		4
.L_40:
        /*0028*/ 	.byte	0x04, 0x17
        /*002a*/ 	.short	(.L_42 - .L_41)
.L_41:
        /*002c*/ 	.word	0x00000000
        /*0030*/ 	.short	0x0002
        /*0032*/ 	.short	0x0010
        /*0034*/ 	.byte	0x00, 0xf5, 0x21, 0x00


	//----- nvinfo : EIATTR_KPARAM_INFO
	.align		4
.L_42:
        /*0038*/ 	.byte	0x04, 0x17
        /*003a*/ 	.short	(.L_44 - .L_43)
.L_43:
        /*003c*/ 	.word	0x00000000
        /*0040*/ 	.short	0x0001
        /*0042*/ 	.short	0x0008
        /*0044*/ 	.byte	0x00, 0xf5, 0x21, 0x00


	//----- nvinfo : EIATTR_KPARAM_INFO
	.align		4
.L_44:
        /*0048*/ 	.byte	0x04, 0x17
        /*004a*/ 	.short	(.L_46 - .L_45)
.L_45:
        /*004c*/ 	.word	0x00000000
        /*0050*/ 	.short	0x0000
        /*0052*/ 	.short	0x0000
        /*0054*/ 	.byte	0x00, 0xf5, 0x21, 0x00


	//----- nvinfo : EIATTR_SPARSE_MMA_MASK
	.align		4
.L_46:
        /*0058*/ 	.byte	0x03, 0x50
        /*005a*/ 	.short	0x0000


	//----- nvinfo : EIATTR_MAXREG_COUNT
	.align		4
        /*005c*/ 	.byte	0x03, 0x1b
        /*005e*/ 	.short	0x00ff


	//----- nvinfo : EIATTR_MERCURY_ISA_VERSION
	.align		4
        /*0060*/ 	.byte	0x03, 0x5f
        /*0062*/ 	.short	0x0101


	//----- nvinfo : EIATTR_VRC_CTA_INIT_COUNT
	.align		4
        /*0064*/ 	.byte	0x02, 0x4a
	.zero		1
	.zero		1


	//----- nvinfo : EIATTR_EXIT_INSTR_OFFSETS
	.align		4
        /*0068*/ 	.byte	0x04, 0x1c
        /*006a*/ 	.short	(.L_48 - .L_47)


	//   ....[0]....
.L_47:
        /*006c*/ 	.word	0x00000010


	//----- nvinfo : EIATTR_CBANK_PARAM_SIZE
	.align		4
.L_48:
        /*0070*/ 	.byte	0x03, 0x19
        /*0072*/ 	.short	0x0020


	//----- nvinfo : EIATTR_PARAM_CBANK
	.align		4
        /*0074*/ 	.byte	0x04, 0x0a
        /*0076*/ 	.short	(.L_50 - .L_49)
	.align		4
.L_49:
        /*0078*/ 	.word	index@(.nv.constant0._Z33convolution_1D_basic_tiled_kernelPfS_S_ii)
        /*007c*/ 	.short	0x0380
        /*007e*/ 	.short	0x0020


	//----- nvinfo : EIATTR_SW_WAR
	.align		4
.L_50:
        /*0080*/ 	.byte	0x04, 0x36
        /*0082*/ 	.short	(.L_52 - .L_51)
.L_51:
        /*0084*/ 	.word	0x00000008
.L_52:


//--------------------- .nv.info._Z27convolution_1D_basic_kernelPfS_S_ii --------------------------
	.section	.nv.info._Z27convolution_1D_basic_kernelPfS_S_ii,"",@"SHT_CUDA_INFO"
	.sectionflags	@""
	.align	4


	//----- nvinfo : EIATTR_CUDA_API_VERSION
	.align		4
        /*0000*/ 	.byte	0x04, 0x37
        /*0002*/ 	.short	(.L_54 - .L_53)
.L_53:
        /*0004*/ 	.word	0x00000082


	//----- nvinfo : EIATTR_KPARAM_INFO
	.align		4
.L_54:
        /*0008*/ 	.byte	0x04, 0x17
        /*000a*/ 	.short	(.L_56 - .L_55)
.L_55:
        /*000c*/ 	.word	0x00000000
        /*0010*/ 	.short	0x0004
        /*0012*/ 	.short	0x001c
        /*0014*/ 	.byte	0x00, 0xf0, 0x11, 0x00


	//----- nvinfo : EIATTR_KPARAM_INFO
	.align		4
.L_56:
        /*0018*/ 	.byte	0x04, 0x17
        /*001a*/ 	.short	(.L_58 - .L_57)
.L_57:
        /*001c*/ 	.word	0x00000000
        /*0020*/ 	.short	0x0003
        /*0022*/ 	.short	0x0018
        /*0024*/ 	.byte	0x00, 0xf0, 0x11, 0x00


	//----- nvinfo : EIATTR_KPARAM_INFO
	.align		4
.L_58:
        /*0028*/ 	.byte	0x04, 0x17
        /*002a*/ 	.short	(.L_60 - .L_59)
.L_59:
        /*002c*/ 	.word	0x00000000
        /*0030*/ 	.short	0x0002
        /*0032*/ 	.short	0x0010
        /*0034*/ 	.byte	0x00, 0xf5, 0x21, 0x00


	//----- nvinfo : EIATTR_KPARAM_INFO
	.align		4
.L_60:
        /*0038*/ 	.byte	0x04, 0x17
        /*003a*/ 	.short	(.L_62 - .L_61)
.L_61:
        /*003c*/ 	.word	0x00000000
        /*0040*/ 	.short	0x0001
        /*0042*/ 	.short	0x0008
        /*0044*/ 	.byte	0x00, 0xf5, 0x21, 0x00


	//----- nvinfo : EIATTR_KPARAM_INFO
	.align		4
.L_62:
        /*0048*/ 	.byte	0x04, 0x17
        /*004a*/ 	.short	(.L_64 - .L_63)
.L_63:
        /*004c*/ 	.word	0x00000000
        /*0050*/ 	.short	0x0000
        /*0052*/ 	.short	0x0000
        /*0054*/ 	.byte	0x00, 0xf5, 0x21, 0x00


	//----- nvinfo : EIATTR_SPARSE_MMA_MASK
	.align		4
.L_64:
        /*0058*/ 	.byte	0x03, 0x50
        /*005a*/ 	.short	0x0000


	//----- nvinfo : EIATTR_MAXREG_COUNT
	.align		4
        /*005c*/ 	.byte	0x03, 0x1b
        /*005e*/ 	.short	0x00ff


	//----- nvinfo : EIATTR_MERCURY_ISA_VERSION
	.align		4
        /*0060*/ 	.byte	0x03, 0x5f
        /*0062*/ 	.short	0x0101


	//----- nvinfo : EIATTR_VRC_CTA_INIT_COUNT
	.align		4
        /*0064*/ 	.byte	0x02, 0x4a
	.zero		1
	.zero		1


	//----- nvinfo : EIATTR_EXIT_INSTR_OFFSETS
	.align		4
        /*0068*/ 	.byte	0x04, 0x1c
        /*006a*/ 	.short	(.L_66 - .L_65)


	//   ....[0]....
.L_65:
        /*006c*/ 	.word	0x00000b20


	//----- nvinfo : EIATTR_CRS_STACK_SIZE
	.align		4
.L_66:
        /*0070*/ 	.byte	0x04, 0x1e
        /*0072*/ 	.short	(.L_68 - .L_67)
.L_67:
        /*0074*/ 	.word	0x00000000


	//----- nvinfo : EIATTR_CBANK_PARAM_SIZE
	.align		4
.L_68:
        /*0078*/ 	.byte	0x03, 0x19
        /*007a*/ 	.short	0x0020


	//----- nvinfo : EIATTR_PARAM_CBANK
	.align		4
        /*007c*/ 	.byte	0x04, 0x0a
        /*007e*/ 	.short	(.L_70 - .L_69)
	.align		4
.L_69:
        /*0080*/ 	.word	index@(.nv.constant0._Z27convolution_1D_basic_kernelPfS_S_ii)
        /*0084*/ 	.short	0x0380
        /*0086*/ 	.short	0x0020


	//----- nvinfo : EIATTR_SW_WAR
	.align		4
.L_70:
        /*0088*/ 	.byte	0x04, 0x36
        /*008a*/ 	.short	(.L_72 - .L_71)
.L_71:
        /*008c*/ 	.word	0x00000008
.L_72:


//--------------------- .nv.callgraph             --------------------------
	.section	.nv.callgraph,"",@"SHT_CUDA_CALLGRAPH"
	.align	4
	.sectionentsize	8
	.align		4
        /*0000*/ 	.word	0x00000000
	.align		4
        /*0004*/ 	.word	0xffffffff
	.align		4
        /*0008*/ 	.word	0x00000000
	.align		4
        /*000c*/ 	.word	0xfffffffe
	.align		4
        /*0010*/ 	.word	0x00000000
	.align		4
        /*0014*/ 	.word	0xfffffffd
	.align		4
        /*0018*/ 	.word	0x00000000
	.align		4
        /*001c*/ 	.word	0xfffffffc


//--------------------- .nv.constant3             --------------------------
	.section	.nv.constant3,"a",@progbits
	.align	4
.nv.constant3:
	.type		mask_const,@object
	.size		mask_const,(.L_0 - mask_const)
mask_const:
	.zero		620
.L_0:


//--------------------- .text._Z33convolution_1D_tiled_const_kernelPfS_ii --------------------------
	.section	.text._Z33convolution_1D_tiled_const_kernelPfS_ii,"ax",@progbits
	.align	128
        .global         _Z33convolution_1D_tiled_const_kernelPfS_ii
        .type           _Z33convolution_1D_tiled_const_kernelPfS_ii,@function
        .size           _Z33convolution_1D_tiled_const_kernelPfS_ii,(.L_x_9 - _Z33convolution_1D_tiled_const_kernelPfS_ii)
        .other          _Z33convolution_1D_tiled_const_kernelPfS_ii,@"STO_CUDA_ENTRY STV_DEFAULT"
_Z33convolution_1D_tiled_const_kernelPfS_ii:
.text._Z33convolution_1D_tiled_const_kernelPfS_ii:
[----:B------:R-:W-:Y:S01]  /*0000*/  LDC R1, c[0x0][0x37c] ;  /* 0x0000df00ff017b82 */ /* 0x000fe20000000800 */
[----:B------:R-:W-:Y:S05]  /*0010*/  EXIT ;  /* 0x000000000000794d */ /* 0x000fea0003800000 */
.L_x_0:
[----:B------:R-:W-:-:S00]  /*0020*/  BRA `(.L_x_0) ;  /* 0xfffffffc00fc7947 */ /* 0x000fc0000383ffff */
[----:B------:R-:W-:-:S00]  /*0030*/  NOP ;  /* 0x0000000000007918 */ /* 0x000fc00000000000 */
        /* <DEDUP_REMOVED lines=12> */
.L_x_9:


//--------------------- .text._Z33convolution_1D_basic_tiled_kernelPfS_S_ii --------------------------
	.section	.text._Z33convolution_1D_basic_tiled_kernelPfS_S_ii,"ax",@progbits
	.align	128
        .global         _Z33convolution_1D_basic_tiled_kernelPfS_S_ii
        .type           _Z33convolution_1D_basic_tiled_kernelPfS_S_ii,@function
        .size           _Z33convolution_1D_basic_tiled_kernelPfS_S_ii,(.L_x_10 - _Z33convolution_1D_basic_tiled_kernelPfS_S_ii)
        .other          _Z33convolution_1D_basic_tiled_kernelPfS_S_ii,@"STO_CUDA_ENTRY STV_DEFAULT"
_Z33convolution_1D_basic_tiled_kernelPfS_S_ii:
.text._Z33convolution_1D_basic_tiled_kernelPfS_S_ii:
[----:B------:R-:W-:Y:S01]  /*0000*/  LDC R1, c[0x0][0x37c] ;  /* 0x0000df00ff017b82 */ /* 0x000fe20000000800 */
[----:B------:R-:W-:Y:S05]  /*0010*/  EXIT ;  /* 0x000000000000794d */ /* 0x000fea0003800000 */
.L_x_1:
        /* <DEDUP_REMOVED lines=14> */
.L_x_10:


//--------------------- .text._Z27convolution_1D_basic_kernelPfS_S_ii --------------------------
	.section	.text._Z27convolution_1D_basic_kernelPfS_S_ii,"ax",@progbits
	.align	128
        .global         _Z27convolution_1D_basic_kernelPfS_S_ii
        .type           _Z27convolution_1D_basic_kernelPfS_S_ii,@function
        .size           _Z27convolution_1D_basic_kernelPfS_S_ii,(.L_x_11 - _Z27convolution_1D_basic_kernelPfS_S_ii)
        .other          _Z27convolution_1D_basic_kernelPfS_S_ii,@"STO_CUDA_ENTRY STV_DEFAULT"
_Z27convolution_1D_basic_kernelPfS_S_ii:
.text._Z27convolution_1D_basic_kernelPfS_S_ii:
[----:B------:R-:W-:Y:S01]  /*0000*/  LDC R1, c[0x0][0x37c] ;  /* 0x0000df00ff017b82 */ /* 0x000fe20000000800 */
[----:B------:R-:W0:Y:S01]  /*0010*/  S2R R2, SR_TID.X ;  /* 0x0000000000027919 */ /* 0x000e220000002100 */
[----:B------:R-:W1:Y:S06]  /*0020*/  LDCU UR5, c[0x0][0x398] ;  /* 0x00007300ff0577ac */ /* 0x000e6c0008000800 */
[----:B------:R-:W0:Y:S01]  /*0030*/  S2UR UR4, SR_CTAID.X ;  /* 0x00000000000479c3 */ /* 0x000e220000002500 */
[----:B------:R-:W-:Y:S01]  /*0040*/  HFMA2 R0, -RZ, RZ, 0, 0 ;  /* 0x00000000ff007431 */ /* 0x000fe200000001ff */
[----:B------:R-:W2:Y:S06]  /*0050*/  LDCU.64 UR8, c[0x0][0x358] ;  /* 0x00006b00ff0877ac */ /* 0x000eac0008000a00 */
[----:B------:R-:W0:Y:S01]  /*0060*/  LDC R3, c[0x0][0x360] ;  /* 0x0000d800ff037b82 */ /* 0x000e220000000800 */
[----:B-1----:R-:W-:Y:S01]  /*0070*/  UISETP.GE.AND UP0, UPT, UR5, 0x1, UPT ;  /* 0x000000010500788c */ /* 0x002fe2000bf06270 */
[----:B0-----:R-:W-:-:S08]  /*0080*/  IMAD R2, R3, UR4, R2 ;  /* 0x0000000403027c24 */ /* 0x001fd0000f8e0202 */
[----:B--2---:R-:W-:Y:S05]  /*0090*/  BRA.U !UP0, `(.L_x_2) ;  /* 0x0000000908947547 */ /* 0x004fea000b800000 */
[----:B------:R-:W-:Y:S01]  /*00a0*/  UISETP.GE.U32.AND UP0, UPT, UR5, 0x8, UPT ;  /* 0x000000080500788c */ /* 0x000fe2000bf06070 */
[----:B------:R-:W-:Y:S01]  /*00b0*/  IMAD.MOV.U32 R0, RZ, RZ, RZ ;  /* 0x000000ffff007224 */ /* 0x000fe200078e00ff */
[----:B------:R-:W-:Y:S01]  /*00c0*/  ULEA.HI UR4, UR5, UR5, URZ, 0x1 ;  /* 0x0000000505047291 */ /* 0x000fe2000f8f08ff */
[----:B------:R-:W-:Y:S01]  /*00d0*/  MOV R3, RZ ;  /* 0x000000ff00037202 */ /* 0x000fe20000000f00 */
[----:B------:R-:W-:Y:S02]  /*00e0*/  ULOP3.LUT UR6, UR5, 0x7, URZ, 0xc0, !UPT ;  /* 0x0000000705067892 */ /* 0x000fe4000f8ec0ff */
[----:B------:R-:W-:Y:S02]  /*00f0*/  USHF.R.S32.HI UR4, URZ, 0x1, UR4 ;  /* 0x00000001ff047899 */ /* 0x000fe40008011404 */
[----:B------:R-:W-:-:S04]  /*0100*/  UISETP.NE.AND UP1, UPT, UR6, URZ, UPT ;  /* 0x000000ff0600728c */ /* 0x000fc8000bf25270 */
[----:B------:R-:W-:Y:S01]  /*0110*/  VIADD R4, R2, -UR4 ;  /* 0x8000000402047c36 */ /* 0x000fe20008000000 */
[----:B------:R-:W-:Y:S06]  /*0120*/  BRA.U !UP0, `(.L_x_3) ;  /* 0x0000000508287547 */ /* 0x000fec000b800000 */
[----:B------:R-:W-:Y:S01]  /*0130*/  ULOP3.LUT UR4, UR5, 0x7ffffff8, URZ, 0xc0, !UPT ;  /* 0x7ffffff805047892 */ /* 0x000fe2000f8ec0ff */
[----:B------:R-:W-:Y:S01]  /*0140*/  MOV R0, RZ ;  /* 0x000000ff00007202 */ /* 0x000fe20000000f00 */
[----:B------:R-:W-:Y:S01]  /*0150*/  IMAD.MOV.U32 R7, RZ, RZ, RZ ;  /* 0x000000ffff077224 */ /* 0x000fe200078e00ff */
[----:B------:R-:W0:Y:S03]  /*0160*/  LDCU UR7, c[0x0][0x39c] ;  /* 0x00007380ff0777ac */ /* 0x000e260008000800 */
[----:B------:R-:W-:-:S07]  /*0170*/  MOV R3, UR4 ;  /* 0x0000000400037c02 */ /* 0x000fce0008000f00 */
.L_x_4:
[----:B------:R-:W-:Y:S01]  /*0180*/  IMAD.IADD R29, R4, 0x1, R7 ;  /* 0x00000001041d7824 */ /* 0x000fe200078e0207 */
[----:B------:R-:W1:Y:S04]  /*0190*/  LDC.64 R14, c[0x0][0x388] ;  /* 0x0000e200ff0e7b82 */ /* 0x000e680000000a00 */
[----:B0-----:R-:W-:-:S04]  /*01a0*/  ISETP.GE.AND P4, PT, R29, UR7, PT ;  /* 0x000000071d007c0c */ /* 0x001fc8000bf86270 */
[----:B------:R-:W-:-:S13]  /*01b0*/  ISETP.LT.OR P4, PT, R29, RZ, P4 ;  /* 0x000000ff1d00720c */ /* 0x000fda0002781670 */
[----:B------:R-:W0:Y:S01]  /*01c0*/  @!P4 LDC.64 R8, c[0x0][0x380] ;  /* 0x0000e000ff08cb82 */ /* 0x000e220000000a00 */
[----:B-1----:R-:W-:-:S05]  /*01d0*/  IMAD.WIDE.U32 R14, R7, 0x4, R14 ;  /* 0x00000004070e7825 */ /* 0x002fca00078e000e */
[----:B------:R-:W2:Y:S01]  /*01e0*/  @!P4 LDG.E R10, desc[UR8][R14.64] ;  /* 0x000000080e0ac981 */ /* 0x000ea2000c1e1900 */
[----:B0-----:R-:W-:-:S06]  /*01f0*/  @!P4 IMAD.WIDE.U32 R8, R29, 0x4, R8 ;  /* 0x000000041d08c825 */ /* 0x001fcc00078e0008 */
[----:B------:R-:W2:Y:S01]  /*0200*/  @!P4 LDG.E R9, desc[UR8][R8.64] ;  /* 0x000000080809c981 */ /* 0x000ea2000c1e1900 */
[----:B------:R-:W-:-:S04]  /*0210*/  IADD3 R19, PT, PT, R29, 0x1, RZ ;  /* 0x000000011d137810 */ /* 0x000fc80007ffe0ff */
[----:B------:R-:W-:Y:S01]  /*0220*/  ISETP.GE.AND P0, PT, R19, UR7, PT ;  /* 0x0000000713007c0c */ /* 0x000fe2000bf06270 */
[----:B------:R-:W-:-:S03]  /*0230*/  VIADD R24, R29, 0x2 ;  /* 0x000000021d187836 */ /* 0x000fc60000000000 */
[----:B------:R-:W-:Y:S02]  /*0240*/  ISETP.LT.OR P0, PT, R19, RZ, P0 ;  /* 0x000000ff1300720c */ /* 0x000fe40000701670 */
[C---:B------:R-:W-:Y:S02]  /*0250*/  IADD3 R25, PT, PT, R29.reuse, 0x3, RZ ;  /* 0x000000031d197810 */ /* 0x040fe40007ffe0ff */
[C---:B------:R-:W-:Y:S01]  /*0260*/  ISETP.GE.AND P3, PT, R24.reuse, UR7, PT ;  /* 0x0000000718007c0c */ /* 0x040fe2000bf66270 */
[----:B------:R-:W-:Y:S01]  /*0270*/  VIADD R5, R29, 0x4 ;  /* 0x000000041d057836 */ /* 0x000fe20000000000 */
[C---:B------:R-:W-:Y:S02]  /*0280*/  ISETP.GE.AND P2, PT, R25.reuse, UR7, PT ;  /* 0x0000000719007c0c */ /* 0x040fe4000bf46270 */
[----:B------:R-:W-:Y:S02]  /*0290*/  ISETP.LT.OR P3, PT, R24, RZ, P3 ;  /* 0x000000ff1800720c */ /* 0x000fe40001f61670 */
[----:B------:R-:W-:-:S02]  /*02a0*/  ISETP.LT.OR P2, PT, R25, RZ, P2 ;  /* 0x000000ff1900720c */ /* 0x000fc40001741670 */
[----:B------:R-:W-:Y:S01]  /*02b0*/  IADD3 R6, PT, PT, R29, 0x5, RZ ;  /* 0x000000051d067810 */ /* 0x000fe20007ffe0ff */
[----:B------:R-:W0:Y:S01]  /*02c0*/  @!P0 LDC.64 R22, c[0x0][0x380] ;  /* 0x0000e000ff168b82 */ /* 0x000e220000000a00 */
[----:B------:R-:W-:Y:S01]  /*02d0*/  ISETP.GE.AND P1, PT, R5, UR7, PT ;  /* 0x0000000705007c0c */ /* 0x000fe2000bf26270 */
[----:B------:R-:W-:Y:S01]  /*02e0*/  VIADD R27, R29, 0x6 ;  /* 0x000000061d1b7836 */ /* 0x000fe20000000000 */
[C---:B------:R-:W-:Y:S02]  /*02f0*/  ISETP.GE.AND P5, PT, R6.reuse, UR7, PT ;  /* 0x0000000706007c0c */ /* 0x040fe4000bfa6270 */
[----:B------:R-:W-:Y:S02]  /*0300*/  ISETP.LT.OR P1, PT, R5, RZ, P1 ;  /* 0x000000ff0500720c */ /* 0x000fe40000f21670 */
[----:B------:R-:W-:Y:S01]  /*0310*/  IADD3 R29, PT, PT, R29, 0x7, RZ ;  /* 0x000000071d1d7810 */ /* 0x000fe20007ffe0ff */
[----:B------:R-:W1:Y:S01]  /*0320*/  @!P3 LDC.64 R12, c[0x0][0x380] ;  /* 0x0000e000ff0cbb82 */ /* 0x000e620000000a00 */
[----:B------:R-:W-:-:S02]  /*0330*/  ISETP.LT.OR P5, PT, R6, RZ, P5 ;  /* 0x000000ff0600720c */ /* 0x000fc40002fa1670 */
[----:B------:R-:W-:-:S04]  /*0340*/  ISETP.GE.AND P6, PT, R29, UR7, PT ;  /* 0x000000071d007c0c */ /* 0x000fc8000bfc6270 */
[----:B------:R-:W-:-:S07]  /*0350*/  ISETP.LT.OR P6, PT, R29, RZ, P6 ;  /* 0x000000ff1d00720c */ /* 0x000fce00037c1670 */
[----:B------:R-:W3:Y:S01]  /*0360*/  @!P5 LDC.64 R16, c[0x0][0x380] ;  /* 0x0000e000ff10db82 */ /* 0x000ee20000000a00 */
[----:B0-----:R-:W-:-:S07]  /*0370*/  @!P0 IMAD.WIDE.U32 R22, R19, 0x4, R22 ;  /* 0x0000000413168825 */ /* 0x001fce00078e0016 */
[----:B------:R-:W0:Y:S01]  /*0380*/  @!P6 LDC.64 R20, c[0x0][0x380] ;  /* 0x0000e000ff14eb82 */ /* 0x000e220000000a00 */
[----:B------:R-:W4:Y:S01]  /*0390*/  @!P0 LDG.E R23, desc[UR8][R22.64] ;  /* 0x0000000816178981 */ /* 0x000f22000c1e1900 */
[----:B-1----:R-:W-:-:S03]  /*03a0*/  @!P3 IMAD.WIDE.U32 R12, R24, 0x4, R12 ;  /* 0x00000004180cb825 */ /* 0x002fc600078e000c */
[----:B------:R-:W4:Y:S04]  /*03b0*/  @!P0 LDG.E R24, desc[UR8][R14.64+0x4] ;  /* 0x000004080e188981 */ /* 0x000f28000c1e1900 */
[----:B------:R-:W5:Y:S04]  /*03c0*/  @!P3 LDG.E R13, desc[UR8][R12.64] ;  /* 0x000000080c0db981 */ /* 0x000f68000c1e1900 */
[----:B------:R-:W5:Y:S01]  /*03d0*/  @!P5 LDG.E R22, desc[UR8][R14.64+0x14] ;  /* 0x000014080e16d981 */ /* 0x000f62000c1e1900 */
[----:B---3--:R-:W-:-:S03]  /*03e0*/  @!P5 IMAD.WIDE.U32 R16, R6, 0x4, R16 ;  /* 0x000000040610d825 */ /* 0x008fc600078e0010 */
[----:B------:R-:W3:Y:S04]  /*03f0*/  @!P1 LDG.E R6, desc[UR8][R14.64+0x10] ;  /* 0x000010080e069981 */ /* 0x000ee8000c1e1900 */
[----:B------:R-:W3:Y:S01]  /*0400*/  @!P5 LDG.E R17, desc[UR8][R16.64] ;  /* 0x000000081011d981 */ /* 0x000ee2000c1e1900 */
[----:B0-----:R-:W-:-:S06]  /*0410*/  @!P6 IMAD.WIDE.U32 R20, R29, 0x4, R20 ;  /* 0x000000041d14e825 */ /* 0x001fcc00078e0014 */
[----:B------:R-:W3:Y:S01]  /*0420*/  @!P6 LDG.E R21, desc[UR8][R20.64] ;  /* 0x000000081415e981 */ /* 0x000ee2000c1e1900 */
[----:B--2---:R-:W-:Y:S01]  /*0430*/  @!P4 FFMA R0, R9, R10, R0 ;  /* 0x0000000a0900c223 */ /* 0x004fe20000000000 */
[C---:B------:R-:W-:Y:S01]  /*0440*/  ISETP.GE.AND P4, PT, R27.reuse, UR7, PT ;  /* 0x000000071b007c0c */ /* 0x040fe2000bf86270 */
[----:B------:R-:W0:Y:S03]  /*0450*/  @!P2 LDC.64 R10, c[0x0][0x380] ;  /* 0x0000e000ff0aab82 */ /* 0x000e260000000a00 */
[----:B------:R-:W-:-:S05]  /*0460*/  ISETP.LT.OR P4, PT, R27, RZ, P4 ;  /* 0x000000ff1b00720c */ /* 0x000fca0002781670 */
[----:B------:R-:W1:Y:S08]  /*0470*/  @!P1 LDC.64 R8, c[0x0][0x380] ;  /* 0x0000e000ff089b82 */ /* 0x000e700000000a00 */
[----:B------:R-:W2:Y:S01]  /*0480*/  @!P4 LDC.64 R18, c[0x0][0x380] ;  /* 0x0000e000ff12cb82 */ /* 0x000ea20000000a00 */
[----:B------:R-:W3:Y:S01]  /*0490*/  @!P4 LDG.E R12, desc[UR8][R14.64+0x18] ;  /* 0x000018080e0cc981 */ /* 0x000ee2000c1e1900 */
[----:B0-----:R-:W-:-:S03]  /*04a0*/  @!P2 IMAD.WIDE.U32 R10, R25, 0x4, R10 ;  /* 0x00000004190aa825 */ /* 0x001fc600078e000a */
[----:B------:R-:W5:Y:S04]  /*04b0*/  @!P3 LDG.E R25, desc[UR8][R14.64+0x8] ;  /* 0x000008080e19b981 */ /* 0x000f68000c1e1900 */
[----:B------:R-:W3:Y:S01]  /*04c0*/  @!P2 LDG.E R11, desc[UR8][R10.64] ;  /* 0x000000080a0ba981 */ /* 0x000ee2000c1e1900 */
[----:B-1----:R-:W-:-:S03]  /*04d0*/  @!P1 IMAD.WIDE.U32 R8, R5, 0x4, R8 ;  /* 0x0000000405089825 */ /* 0x002fc600078e0008 */
[----:B------:R-:W3:Y:S04]  /*04e0*/  @!P2 LDG.E R5, desc[UR8][R14.64+0xc] ;  /* 0x00000c080e05a981 */ /* 0x000ee8000c1e1900 */
[----:B------:R-:W3:Y:S01]  /*04f0*/  @!P1 LDG.E R9, desc[UR8][R8.64] ;  /* 0x0000000808099981 */ /* 0x000ee2000c1e1900 */
[----:B--2---:R-:W-:-:S03]  /*0500*/  @!P4 IMAD.WIDE.U32 R18, R27, 0x4, R18 ;  /* 0x000000041b12c825 */ /* 0x004fc600078e0012 */
[----:B------:R-:W2:Y:S04]  /*0510*/  @!P6 LDG.E R10, desc[UR8][R14.64+0x1c] ;  /* 0x00001c080e0ae981 */ /* 0x000ea8000c1e1900 */
[----:B------:R-:W2:Y:S01]  /*0520*/  @!P4 LDG.E R19, desc[UR8][R18.64] ;  /* 0x000000081213c981 */ /* 0x000ea2000c1e1900 */
[----:B------:R-:W-:Y:S01]  /*0530*/  IADD3 R7, PT, PT, R7, 0x8, RZ ;  /* 0x0000000807077810 */ /* 0x000fe20007ffe0ff */
[----:B----4-:R-:W-:-:S03]  /*0540*/  @!P0 FFMA R0, R23, R24, R0 ;  /* 0x0000001817008223 */ /* 0x010fc60000000000 */
[----:B------:R-:W-:Y:S01]  /*0550*/  ISETP.NE.AND P0, PT, R7, R3, PT ;  /* 0x000000030700720c */ /* 0x000fe20003f05270 */
[----:B-----5:R-:W-:-:S04]  /*0560*/  @!P3 FFMA R0, R13, R25, R0 ;  /* 0x000000190d00b223 */ /* 0x020fc80000000000 */
[----:B---3--:R-:W-:-:S04]  /*0570*/  @!P2 FFMA R0, R11, R5, R0 ;  /* 0x000000050b00a223 */ /* 0x008fc80000000000 */
[----:B------:R-:W-:-:S04]  /*0580*/  @!P1 FFMA R0, R9, R6, R0 ;  /* 0x0000000609009223 */ /* 0x000fc80000000000 */
[----:B------:R-:W-:-:S04]  /*0590*/  @!P5 FFMA R0, R17, R22, R0 ;  /* 0x000000161100d223 */ /* 0x000fc80000000000 */
[----:B--2---:R-:W-:-:S04]  /*05a0*/  @!P4 FFMA R0, R19, R12, R0 ;  /* 0x0000000c1300c223 */ /* 0x004fc80000000000 */
[----:B------:R-:W-:Y:S01]  /*05b0*/  @!P6 FFMA R0, R21, R10, R0 ;  /* 0x0000000a1500e223 */ /* 0x000fe20000000000 */
[----:B------:R-:W-:Y:S06]  /*05c0*/  @P0 BRA `(.L_x_4) ;  /* 0xfffffff800ec0947 */ /* 0x000fec000383ffff */
.L_x_3:
[----:B------:R-:W-:Y:S05]  /*05d0*/  BRA.U !UP1, `(.L_x_2) ;  /* 0x0000000509447547 */ /* 0x000fea000b800000 */
[----:B------:R-:W0:Y:S01]  /*05e0*/  LDCU UR4, c[0x0][0x398] ;  /* 0x00007300ff0477ac */ /* 0x000e220008000800 */
[----:B------:R-:W-:Y:S02]  /*05f0*/  UISETP.GE.U32.AND UP0, UPT, UR6, 0x4, UPT ;  /* 0x000000040600788c */ /* 0x000fe4000bf06070 */
[----:B0-----:R-:W-:-:S04]  /*0600*/  ULOP3.LUT UR5, UR4, 0x3, URZ, 0xc0, !UPT ;  /* 0x0000000304057892 */ /* 0x001fc8000f8ec0ff */
[----:B------:R-:W-:-:S03]  /*0610*/  UISETP.NE.AND UP1, UPT, UR5, URZ, UPT ;  /* 0x000000ff0500728c */ /* 0x000fc6000bf25270 */
[----:B------:R-:W-:Y:S08]  /*0620*/  BRA.U !UP0, `(.L_x_5) ;  /* 0x0000000108907547 */ /* 0x000ff0000b800000 */
[----:B------:R-:W0:Y:S01]  /*0630*/  LDCU UR6, c[0x0][0x39c] ;  /* 0x00007380ff0677ac */ /* 0x000e220008000800 */
[----:B------:R-:W-:Y:S01]  /*0640*/  IMAD.IADD R17, R4, 0x1, R3 ;  /* 0x0000000104117824 */ /* 0x000fe200078e0203 */
[----:B------:R-:W1:Y:S03]  /*0650*/  LDC.64 R8, c[0x0][0x388] ;  /* 0x0000e200ff087b82 */ /* 0x000e660000000a00 */
[C---:B------:R-:W-:Y:S01]  /*0660*/  VIADD R5, R17.reuse, 0x3 ;  /* 0x0000000311057836 */ /* 0x040fe20000000000 */
[C---:B------:R-:W-:Y:S02]  /*0670*/  IADD3 R19, PT, PT, R17.reuse, 0x1, RZ ;  /* 0x0000000111137810 */ /* 0x040fe40007ffe0ff */
[C---:B------:R-:W-:Y:S02]  /*0680*/  IADD3 R21, PT, PT, R17.reuse, 0x2, RZ ;  /* 0x0000000211157810 */ /* 0x040fe40007ffe0ff */
[----:B0-----:R-:W-:-:S02]  /*0690*/  ISETP.GE.AND P0, PT, R17, UR6, PT ;  /* 0x0000000611007c0c */ /* 0x001fc4000bf06270 */
[----:B------:R-:W-:Y:S02]  /*06a0*/  ISETP.GE.AND P1, PT, R19, UR6, PT ;  /* 0x0000000613007c0c */ /* 0x000fe4000bf26270 */
[----:B------:R-:W-:Y:S02]  /*06b0*/  ISETP.LT.OR P0, PT, R17, RZ, P0 ;  /* 0x000000ff1100720c */ /* 0x000fe40000701670 */
[----:B------:R-:W-:Y:S02]  /*06c0*/  ISETP.GE.AND P2, PT, R21, UR6, PT ;  /* 0x0000000615007c0c */ /* 0x000fe4000bf46270 */
[----:B------:R-:W-:Y:S01]  /*06d0*/  ISETP.LT.OR P1, PT, R19, RZ, P1 ;  /* 0x000000ff1300720c */ /* 0x000fe20000f21670 */
[----:B-1----:R-:W-:Y:S01]  /*06e0*/  IMAD.WIDE.U32 R8, R3, 0x4, R8 ;  /* 0x0000000403087825 */ /* 0x002fe200078e0008 */
[----:B------:R-:W-:Y:S02]  /*06f0*/  ISETP.LT.OR P2, PT, R21, RZ, P2 ;  /* 0x000000ff1500720c */ /* 0x000fe40001741670 */
[----:B------:R-:W-:-:S04]  /*0700*/  ISETP.GE.AND P3, PT, R5, UR6, PT ;  /* 0x0000000605007c0c */ /* 0x000fc8000bf66270 */
[----:B------:R-:W-:Y:S01]  /*0710*/  ISETP.LT.OR P3, PT, R5, RZ, P3 ;  /* 0x000000ff0500720c */ /* 0x000fe20001f61670 */
[----:B------:R-:W0:Y:S01]  /*0720*/  @!P0 LDC.64 R14, c[0x0][0x380] ;  /* 0x0000e000ff0e8b82 */ /* 0x000e220000000a00 */
[----:B------:R-:W2:Y:S07]  /*0730*/  @!P0 LDG.E R16, desc[UR8][R8.64] ;  /* 0x0000000808108981 */ /* 0x000eae000c1e1900 */
[----:B------:R-:W1:Y:S04]  /*0740*/  @!P1 LDC.64 R12, c[0x0][0x380] ;  /* 0x0000e000ff0c9b82 */ /* 0x000e680000000a00 */
[----:B------:R-:W3:Y:S04]  /*0750*/  @!P3 LDG.E R18, desc[UR8][R8.64+0xc] ;  /* 0x00000c080812b981 */ /* 0x000ee8000c1e1900 */
[----:B------:R-:W4:Y:S08]  /*0760*/  @!P2 LDC.64 R10, c[0x0][0x380] ;  /* 0x0000e000ff0aab82 */ /* 0x000f300000000a00 */
[----:B------:R-:W5:Y:S01]  /*0770*/  @!P3 LDC.64 R6, c[0x0][0x380] ;  /* 0x0000e000ff06bb82 */ /* 0x000f620000000a00 */
[----:B0-----:R-:W-:-:S02]  /*0780*/  @!P0 IMAD.WIDE.U32 R14, R17, 0x4, R14 ;  /* 0x00000004110e8825 */ /* 0x001fc400078e000e */
[----:B------:R-:W3:Y:S04]  /*0790*/  @!P1 LDG.E R17, desc[UR8][R8.64+0x4] ;  /* 0x0000040808119981 */ /* 0x000ee8000c1e1900 */
[----:B------:R-:W2:Y:S01]  /*07a0*/  @!P0 LDG.E R15, desc[UR8][R14.64] ;  /* 0x000000080e0f8981 */ /* 0x000ea2000c1e1900 */
[----:B-1----:R-:W-:-:S06]  /*07b0*/  @!P1 IMAD.WIDE.U32 R12, R19, 0x4, R12 ;  /* 0x00000004130c9825 */ /* 0x002fcc00078e000c */
[----:B------:R-:W3:Y:S01]  /*07c0*/  @!P1 LDG.E R13, desc[UR8][R12.64] ;  /* 0x000000080c0d9981 */ /* 0x000ee2000c1e1900 */
[----:B----4-:R-:W-:-:S06]  /*07d0*/  @!P2 IMAD.WIDE.U32 R10, R21, 0x4, R10 ;  /* 0x00000004150aa825 */ /* 0x010fcc00078e000a */
[----:B------:R-:W4:Y:S01]  /*07e0*/  @!P2 LDG.E R11, desc[UR8][R10.64] ;  /* 0x000000080a0ba981 */ /* 0x000f22000c1e1900 */
[----:B-----5:R-:W-:-:S03]  /*07f0*/  @!P3 IMAD.WIDE.U32 R6, R5, 0x4, R6 ;  /* 0x000000040506b825 */ /* 0x020fc600078e0006 */
[----:B------:R-:W4:Y:S04]  /*0800*/  @!P2 LDG.E R5, desc[UR8][R8.64+0x8] ;  /* 0x000008080805a981 */ /* 0x000f28000c1e1900 */
[----:B------:R-:W5:Y:S01]  /*0810*/  @!P3 LDG.E R7, desc[UR8][R6.64] ;  /* 0x000000080607b981 */ /* 0x000f62000c1e1900 */
[----:B------:R-:W-:Y:S01]  /*0820*/  IADD3 R3, PT, PT, R3, 0x4, RZ ;  /* 0x0000000403037810 */ /* 0x000fe20007ffe0ff */
[----:B--2---:R-:W-:-:S04]  /*0830*/  @!P0 FFMA R0, R15, R16, R0 ;  /* 0x000000100f008223 */ /* 0x004fc80000000000 */
[----:B---3--:R-:W-:-:S04]  /*0840*/  @!P1 FFMA R0, R13, R17, R0 ;  /* 0x000000110d009223 */ /* 0x008fc80000000000 */
[----:B----4-:R-:W-:-:S04]  /*0850*/  @!P2 FFMA R0, R11, R5, R0 ;  /* 0x000000050b00a223 */ /* 0x010fc80000000000 */
[----:B-----5:R-:W-:-:S07]  /*0860*/  @!P3 FFMA R0, R7, R18, R0 ;  /* 0x000000120700b223 */ /* 0x020fce0000000000 */
.L_x_5:
[----:B------:R-:W-:Y:S05]  /*0870*/  BRA.U !UP1, `(.L_x_2) ;  /* 0x00000001099c7547 */ /* 0x000fea000b800000 */
[----:B------:R-:W-:Y:S02]  /*0880*/  UISETP.NE.AND UP0, UPT, UR5, 0x1, UPT ;  /* 0x000000010500788c */ /* 0x000fe4000bf05270 */
[----:B------:R-:W-:-:S04]  /*0890*/  ULOP3.LUT UR4, UR4, 0x1, URZ, 0xc0, !UPT ;  /* 0x0000000104047892 */ /* 0x000fc8000f8ec0ff */
[----:B------:R-:W-:-:S03]  /*08a0*/  UISETP.NE.U32.AND UP1, UPT, UR4, 0x1, UPT ;  /* 0x000000010400788c */ /* 0x000fc6000bf25070 */
[----:B------:R-:W-:Y:S08]  /*08b0*/  BRA.U !UP0, `(.L_x_6) ;  /* 0x0000000108507547 */ /* 0x000ff0000b800000 */
[----:B------:R-:W0:Y:S01]  /*08c0*/  LDCU UR4, c[0x0][0x39c] ;  /* 0x00007380ff0477ac */ /* 0x000e220008000800 */
[----:B------:R-:W-:Y:S01]  /*08d0*/  IADD3 R5, PT, PT, R4, R3, RZ ;  /* 0x0000000304057210 */ /* 0x000fe20007ffe0ff */
[----:B------:R-:W1:Y:S04]  /*08e0*/  LDC.64 R6, c[0x0][0x388] ;  /* 0x0000e200ff067b82 */ /* 0x000e680000000a00 */
[C---:B------:R-:W-:Y:S01]  /*08f0*/  VIADD R15, R5.reuse, 0x1 ;  /* 0x00000001050f7836 */ /* 0x040fe20000000000 */
[----:B0-----:R-:W-:-:S04]  /*0900*/  ISETP.GE.AND P0, PT, R5, UR4, PT ;  /* 0x0000000405007c0c */ /* 0x001fc8000bf06270 */
[----:B------:R-:W-:Y:S02]  /*0910*/  ISETP.GE.AND P1, PT, R15, UR4, PT ;  /* 0x000000040f007c0c */ /* 0x000fe4000bf26270 */
[----:B------:R-:W-:Y:S02]  /*0920*/  ISETP.LT.OR P0, PT, R5, RZ, P0 ;  /* 0x000000ff0500720c */ /* 0x000fe40000701670 */
[----:B------:R-:W-:Y:S01]  /*0930*/  ISETP.LT.OR P1, PT, R15, RZ, P1 ;  /* 0x000000ff0f00720c */ /* 0x000fe20000f21670 */
[----:B-1----:R-:W-:-:S10]  /*0940*/  IMAD.WIDE.U32 R10, R3, 0x4, R6 ;  /* 0x00000004030a7825 */ /* 0x002fd400078e0006 */
[----:B------:R-:W0:Y:S08]  /*0950*/  @!P0 LDC.64 R8, c[0x0][0x380] ;  /* 0x0000e000ff088b82 */ /* 0x000e300000000a00 */
[----:B------:R-:W1:Y:S01]  /*0960*/  @!P1 LDC.64 R12, c[0x0][0x380] ;  /* 0x0000e000ff0c9b82 */ /* 0x000e620000000a00 */
[----:B0-----:R-:W-:Y:S02]  /*0970*/  @!P0 IMAD.WIDE.U32 R6, R5, 0x4, R8 ;  /* 0x0000000405068825 */ /* 0x001fe400078e0008 */
[----:B------:R-:W2:Y:S04]  /*0980*/  @!P0 LDG.E R5, desc[UR8][R10.64] ;  /* 0x000000080a058981 */ /* 0x000ea8000c1e1900 */
[----:B------:R-:W2:Y:S01]  /*0990*/  @!P0 LDG.E R7, desc[UR8][R6.64] ;  /* 0x0000000806078981 */ /* 0x000ea2000c1e1900 */
[----:B-1----:R-:W-:-:S03]  /*09a0*/  @!P1 IMAD.WIDE.U32 R8, R15, 0x4, R12 ;  /* 0x000000040f089825 */ /* 0x002fc600078e000c */
[----:B------:R-:W3:Y:S04]  /*09b0*/  @!P1 LDG.E R12, desc[UR8][R10.64+0x4] ;  /* 0x000004080a0c9981 */ /* 0x000ee8000c1e1900 */
[----:B------:R-:W3:Y:S01]  /*09c0*/  @!P1 LDG.E R9, desc[UR8][R8.64] ;  /* 0x0000000808099981 */ /* 0x000ee2000c1e1900 */
[----:B------:R-:W-:Y:S01]  /*09d0*/  IADD3 R3, PT, PT, R3, 0x2, RZ ;  /* 0x0000000203037810 */ /* 0x000fe20007ffe0ff */
[----:B--2---:R-:W-:-:S04]  /*09e0*/  @!P0 FFMA R0, R7, R5, R0 ;  /* 0x0000000507008223 */ /* 0x004fc80000000000 */
[----:B---3--:R-:W-:-:S07]  /*09f0*/  @!P1 FFMA R0, R9, R12, R0 ;  /* 0x0000000c09009223 */ /* 0x008fce0000000000 */
.L_x_6:
[----:B------:R-:W-:Y:S05]  /*0a00*/  BRA.U UP1, `(.L_x_2) ;  /* 0x0000000101387547 */ /* 0x000fea000b800000 */
[----:B------:R-:W0:Y:S01]  /*0a10*/  LDCU UR4, c[0x0][0x39c] ;  /* 0x00007380ff0477ac */ /* 0x000e220008000800 */
[----:B------:R-:W-:Y:S01]  /*0a20*/  IADD3 R9, PT, PT, R4, R3, RZ ;  /* 0x0000000304097210 */ /* 0x000fe20007ffe0ff */
[----:B------:R-:W-:Y:S03]  /*0a30*/  BSSY.RECONVERGENT B0, `(.L_x_2) ;  /* 0x000000b000007945 */ /* 0x000fe60003800200 */
[----:B0-----:R-:W-:-:S04]  /*0a40*/  ISETP.GE.AND P0, PT, R9, UR4, PT ;  /* 0x0000000409007c0c */ /* 0x001fc8000bf06270 */
[----:B------:R-:W-:-:S13]  /*0a50*/  ISETP.LT.OR P0, PT, R9, RZ, P0 ;  /* 0x000000ff0900720c */ /* 0x000fda0000701670 */
[----:B------:R-:W-:Y:S05]  /*0a60*/  @P0 BRA `(.L_x_7) ;  /* 0x00000000001c0947 */ /* 0x000fea0003800000 */
[----:B------:R-:W0:Y:S08]  /*0a70*/  LDC.64 R4, c[0x0][0x380] ;  /* 0x0000e000ff047b82 */ /* 0x000e300000000a00 */
[----:B------:R-:W1:Y:S01]  /*0a80*/  LDC.64 R6, c[0x0][0x388] ;  /* 0x0000e200ff067b82 */ /* 0x000e620000000a00 */
[----:B0-----:R-:W-:-:S06]  /*0a90*/  IMAD.WIDE.U32 R4, R9, 0x4, R4 ;  /* 0x0000000409047825 */ /* 0x001fcc00078e0004 */
[----:B------:R-:W2:Y:S01]  /*0aa0*/  LDG.E R5, desc[UR8][R4.64] ;  /* 0x0000000804057981 */ /* 0x000ea2000c1e1900 */
[----:B-1----:R-:W-:-:S06]  /*0ab0*/  IMAD.WIDE.U32 R6, R3, 0x4, R6 ;  /* 0x0000000403067825 */ /* 0x002fcc00078e0006 */
[----:B------:R-:W2:Y:S02]  /*0ac0*/  LDG.E R6, desc[UR8][R6.64] ;  /* 0x0000000806067981 */ /* 0x000ea4000c1e1900 */
[----:B--2---:R-:W-:-:S07]  /*0ad0*/  FFMA R0, R5, R6, R0 ;  /* 0x0000000605007223 */ /* 0x004fce0000000000 */
.L_x_7:
[----:B------:R-:W-:Y:S05]  /*0ae0*/  BSYNC.RECONVERGENT B0 ;  /* 0x0000000000007941 */ /* 0x000fea0003800200 */
.L_x_2:
[----:B------:R-:W0:Y:S02]  /*0af0*/  LDC.64 R4, c[0x0][0x390] ;  /* 0x0000e400ff047b82 */ /* 0x000e240000000a00 */
[----:B0-----:R-:W-:-:S05]  /*0b00*/  IMAD.WIDE R2, R2, 0x4, R4 ;  /* 0x0000000402027825 */ /* 0x001fca00078e0204 */
[----:B------:R-:W-:Y:S01]  /*0b10*/  STG.E desc[UR8][R2.64], R0 ;  /* 0x0000000002007986 */ /* 0x000fe2000c101908 */
[----:B------:R-:W-:Y:S05]  /*0b20*/  EXIT ;  /* 0x000000000000794d */ /* 0x000fea0003800000 */
.L_x_8:
        /* <DEDUP_REMOVED lines=13> */
.L_x_11:


//--------------------- .nv.shared.reserved.0     --------------------------
	.section	.nv.shared.reserved.0,"aw",@nobits
	.weak		__nv_reservedSMEM_offset_0_alias
	.size		__nv_reservedSMEM_offset_0_alias, 0, 64
	.other		__nv_reservedSMEM_offset_0_alias,@"STO_CUDA_RESERVED_SHARED STV_DEFAULT"
__nv_reservedSMEM_offset_0_alias:
	.zero		0
	.zero		64


//--------------------- .nv.constant0._Z33convolution_1D_tiled_const_kernelPfS_ii --------------------------
	.section	.nv.constant0._Z33convolution_1D_tiled_const_kernelPfS_ii,"a",@progbits
	.sectionflags	@""
	.align	4
.nv.constant0._Z33convolution_1D_tiled_const_kernelPfS_ii:
	.zero		920


//--------------------- .nv.constant0._Z33convolution_1D_basic_tiled_kernelPfS_S_ii --------------------------
	.section	.nv.constant0._Z33convolution_1D_basic_tiled_kernelPfS_S_ii,"a",@progbits
	.sectionflags	@""
	.align	4
.nv.constant0._Z33convolution_1D_basic_tiled_kernelPfS_S_ii:
	.zero		928


//--------------------- .nv.constant0._Z27convolution_1D_basic_kernelPfS_S_ii --------------------------
	.section	.nv.constant0._Z27convolution_1D_basic_kernelPfS_S_ii,"a",@progbits
	.sectionflags	@""
	.align	4
.nv.constant0._Z27convolution_1D_basic_kernelPfS_S_ii:
	.zero		928


//--------------------- SYMBOLS --------------------------

	.type		.nv.reservedSmem.offset0,@object
	.size		.nv.reservedSmem.offset0,0x4
